//
// Generated by NVIDIA NVVM Compiler
//
// Compiler Build ID: CL-36424714
// Cuda compilation tools, release 13.0, V13.0.88
// Based on NVVM 20.0.0
//

.version 9.0
.target sm_100
.address_size 64

	// .globl	train

.visible .entry train(
	.param .u32 train_param_0,
	.param .u64 .ptr .align 1 train_param_1,
	.param .u64 .ptr .align 1 train_param_2,
	.param .u64 .ptr .align 1 train_param_3,
	.param .u64 .ptr .align 1 train_param_4,
	.param .f64 train_param_5,
	.param .f64 train_param_6,
	.param .f64 train_param_7
)
{
	.reg .pred 	%p<2>;
	.reg .b32 	%r<8>;
	.reg .b64 	%rd<15>;
	.reg .b64 	%fd<17>;

	ld.param.u32 	%r2, [train_param_0];
	ld.param.u64 	%rd1, [train_param_1];
	ld.param.u64 	%rd2, [train_param_2];
	ld.param.u64 	%rd3, [train_param_3];
	ld.param.u64 	%rd4, [train_param_4];
	ld.param.f64 	%fd1, [train_param_5];
	ld.param.f64 	%fd2, [train_param_6];
	ld.param.f64 	%fd3, [train_param_7];
	mov.u32 	%r3, %ctaid.x;
	mov.u32 	%r4, %ntid.x;
	mov.u32 	%r5, %tid.x;
	mad.lo.s32 	%r1, %r3, %r4, %r5;
	setp.ge.s32 	%p1, %r1, %r2;
	@%p1 bra 	$L__BB0_2;
	cvta.to.global.u64 	%rd5, %rd2;
	cvta.to.global.u64 	%rd6, %rd4;
	cvta.to.global.u64 	%rd7, %rd1;
	cvta.to.global.u64 	%rd8, %rd3;
	mul.wide.s32 	%rd9, %r1, 8;
	add.s64 	%rd10, %rd5, %rd9;
	ld.global.f64 	%fd4, [%rd10];
	mul.f64 	%fd5, %fd2, %fd4;
	st.global.f64 	[%rd10], %fd5;
	mul.wide.s32 	%rd11, %r1, 4;
	add.s64 	%rd12, %rd6, %rd11;
	ld.global.u32 	%r6, [%rd12];
	cvt.rn.f64.s32 	%fd6, %r6;
	mov.f64 	%fd7, 0d3FF0000000000000;
	sub.f64 	%fd8, %fd7, %fd2;
	mul.f64 	%fd9, %fd8, %fd6;
	mul.f64 	%fd10, %fd1, %fd9;
	add.s64 	%rd13, %rd7, %rd9;
	ld.global.f64 	%fd11, [%rd13];
	mul.f64 	%fd12, %fd11, %fd10;
	fma.rn.f64 	%fd13, %fd3, %fd12, %fd5;
	st.global.f64 	[%rd10], %fd13;
	ld.global.u32 	%r7, [%rd12];
	cvt.rn.f64.s32 	%fd14, %r7;
	add.s64 	%rd14, %rd8, %rd9;
	ld.global.f64 	%fd15, [%rd14];
	fma.rn.f64 	%fd16, %fd13, %fd14, %fd15;
	st.global.f64 	[%rd14], %fd16;
$L__BB0_2:
	ret;

}


// ===== COMPILED SASS (sm_100) =====

	.target	sm_100

	.elftype	@"ET_EXEC"


//--------------------- .note.nv.tkinfo           --------------------------
	.section	.note.nv.tkinfo,"",@"SHT_NOTE"
	.sectionflags	@"SHF_NOTE_NV_TKINFO"
	.tkinfo
        /*0018*/ 	.word	0x00000002
        /*0030*/ 	.string	""
        /*0030*/ 	.string	"ptxas"
        /*0030*/ 	.string	"Cuda compilation tools, release 13.0, V13.0.88"
        /*0030*/ 	.string	"Build cuda_13.0.r13.0/compiler.36424714_0"
        /*0030*/ 	.string	"-arch sm_100 -m 64 "



//--------------------- .note.nv.cuinfo           --------------------------
	.section	.note.nv.cuinfo,"",@"SHT_NOTE"
	.sectionflags	@"SHF_NOTE_NV_CUINFO"
        /*0018*/ 	.short	0x0002
        /*001a*/ 	.short	0x0064
        /*001c*/ 	.short	0x0082
	.zero		2


//--------------------- .nv.info                  --------------------------
	.section	.nv.info,"",@"SHT_CUDA_INFO"
	.align	4


	//----- nvinfo : EIATTR_REGCOUNT
	.align		4
        /*0000*/ 	.byte	0x04, 0x2f
        /*0002*/ 	.short	(.L_1 - .L_0)
	.align		4
.L_0:
        /*0004*/ 	.word	index@(train)
        /*0008*/ 	.word	0x00000013


	//----- nvinfo : EIATTR_FRAME_SIZE
	.align		4
.L_1:
        /*000c*/ 	.byte	0x04, 0x11
        /*000e*/ 	.short	(.L_3 - .L_2)
	.align		4
.L_2:
        /*0010*/ 	.word	index@(train)
        /*0014*/ 	.word	0x00000000


	//----- nvinfo : EIATTR_MIN_STACK_SIZE
	.align		4
.L_3:
        /*0018*/ 	.byte	0x04, 0x12
        /*001a*/ 	.short	(.L_5 - .L_4)
	.align		4
.L_4:
        /*001c*/ 	.word	index@(train)
        /*0020*/ 	.word	0x00000000
.L_5:


//--------------------- .nv.compat                --------------------------
	.section	.nv.compat,"",@"SHT_CUDA_COMPAT_INFO"
	.align	4
        /*0000*/ 	.byte	0x02, 0x09, 0x00, 0x00, 0x02, 0x02, 0x01, 0x00, 0x02, 0x05, 0x05, 0x00, 0x03, 0x07, 0x01, 0x01
        /*0010*/ 	.byte	0x02, 0x03, 0x00, 0x00, 0x02, 0x06, 0x01, 0x00, 0x04, 0x0b, 0x08, 0x00, 0x01, 0x00, 0x00, 0x00
        /*0020*/ 	.byte	0x00, 0x00, 0x00, 0x00


//--------------------- .nv.info.train            --------------------------
	.section	.nv.info.train,"",@"SHT_CUDA_INFO"
	.sectionflags	@""
	.align	4


	//----- nvinfo : EIATTR_CUDA_API_VERSION
	.align		4
        /*0000*/ 	.byte	0x04, 0x37
        /*0002*/ 	.short	(.L_7 - .L_6)
.L_6:
        /*0004*/ 	.word	0x00000082


	//----- nvinfo : EIATTR_KPARAM_INFO
	.align		4
.L_7:
        /*0008*/ 	.byte	0x04, 0x17
        /*000a*/ 	.short	(.L_9 - .L_8)
.L_8:
        /*000c*/ 	.word	0x00000000
        /*0010*/ 	.short	0x0007
        /*0012*/ 	.short	0x0038
        /*0014*/ 	.byte	0x00, 0xf0, 0x21, 0x00


	//----- nvinfo : EIATTR_KPARAM_INFO
	.align		4
.L_9:
        /*0018*/ 	.byte	0x04, 0x17
        /*001a*/ 	.short	(.L_11 - .L_10)
.L_10:
        /*001c*/ 	.word	0x00000000
        /*0020*/ 	.short	0x0006
        /*0022*/ 	.short	0x0030
        /*0024*/ 	.byte	0x00, 0xf0, 0x21, 0x00


	//----- nvinfo : EIATTR_KPARAM_INFO
	.align		4
.L_11:
        /*0028*/ 	.byte	0x04, 0x17
        /*002a*/ 	.short	(.L_13 - .L_12)
.L_12:
        /*002c*/ 	.word	0x00000000
        /*0030*/ 	.short	0x0005
        /*0032*/ 	.short	0x0028
        /*0034*/ 	.byte	0x00, 0xf0, 0x21, 0x00


	//----- nvinfo : EIATTR_KPARAM_INFO
	.align		4
.L_13:
        /*0038*/ 	.byte	0x04, 0x17
        /*003a*/ 	.short	(.L_15 - .L_14)
.L_14:
        /*003c*/ 	.word	0x00000000
        /*0040*/ 	.short	0x0004
        /*0042*/ 	.short	0x0020
        /*0044*/ 	.byte	0x00, 0xf5, 0x21, 0x00


	//----- nvinfo : EIATTR_KPARAM_INFO
	.align		4
.L_15:
        /*0048*/ 	.byte	0x04, 0x17
        /*004a*/ 	.short	(.L_17 - .L_16)
.L_16:
        /*004c*/ 	.word	0x00000000
        /*0050*/ 	.short	0x0003
        /*0052*/ 	.short	0x0018
        /*0054*/ 	.byte	0x00, 0xf5, 0x21, 0x00


	//----- nvinfo : EIATTR_KPARAM_INFO
	.align		4
.L_17:
        /*0058*/ 	.byte	0x04, 0x17
        /*005a*/ 	.short	(.L_19 - .L_18)
.L_18:
        /*005c*/ 	.word	0x00000000
        /*0060*/ 	.short	0x0002
        /*0062*/ 	.short	0x0010
        /*0064*/ 	.byte	0x00, 0xf5, 0x21, 0x00


	//----- nvinfo : EIATTR_KPARAM_INFO
	.align		4
.L_19:
        /*0068*/ 	.byte	0x04, 0x17
        /*006a*/ 	.short	(.L_21 - .L_20)
.L_20:
        /*006c*/ 	.word	0x00000000
        /*0070*/ 	.short	0x0001
        /*0072*/ 	.short	0x0008
        /*0074*/ 	.byte	0x00, 0xf5, 0x21, 0x00


	//----- nvinfo : EIATTR_KPARAM_INFO
	.align		4
.L_21:
        /*0078*/ 	.byte	0x04, 0x17
        /*007a*/ 	.short	(.L_23 - .L_22)
.L_22:
        /*007c*/ 	.word	0x00000000
        /*0080*/ 	.short	0x0000
        /*0082*/ 	.short	0x0000
        /*0084*/ 	.byte	0x00, 0xf0, 0x11, 0x00


	//----- nvinfo : EIATTR_SPARSE_MMA_MASK
	.align		4
.L_23:
        /*0088*/ 	.byte	0x03, 0x50
        /*008a*/ 	.short	0x0000


	//----- nvinfo : EIATTR_MAXREG_COUNT
	.align		4
        /*008c*/ 	.byte	0x03, 0x1b
        /*008e*/ 	.short	0x00ff


	//----- nvinfo : EIATTR_MERCURY_ISA_VERSION
	.align		4
        /*0090*/ 	.byte	0x03, 0x5f
        /*0092*/ 	.short	0x0101


	//----- nvinfo : EIATTR_VRC_CTA_INIT_COUNT
	.align		4
        /*0094*/ 	.byte	0x02, 0x4a
	.zero		1
	.zero		1


	//----- nvinfo : EIATTR_EXIT_INSTR_OFFSETS
	.align		4
        /*0098*/ 	.byte	0x04, 0x1c
        /*009a*/ 	.short	(.L_25 - .L_24)


	//   ....[0]....
.L_24:
        /*009c*/ 	.word	0x00000070


	//   ....[1]....
        /*00a0*/ 	.word	0x00000250


	//----- nvinfo : EIATTR_CBANK_PARAM_SIZE
	.align		4
.L_25:
        /*00a4*/ 	.byte	0x03, 0x19
        /*00a6*/ 	.short	0x0040


	//----- nvinfo : EIATTR_PARAM_CBANK
	.align		4
        /*00a8*/ 	.byte	0x04, 0x0a
        /*00aa*/ 	.short	(.L_27 - .L_26)
	.align		4
.L_26:
        /*00ac*/ 	.word	index@(.nv.constant0.train)
        /*00b0*/ 	.short	0x0380
        /*00b2*/ 	.short	0x0040


	//----- nvinfo : EIATTR_SW_WAR
	.align		4
.L_27:
        /*00b4*/ 	.byte	0x04, 0x36
        /*00b6*/ 	.short	(.L_29 - .L_28)
.L_28:
        /*00b8*/ 	.word	0x00000008
.L_29:


//--------------------- .nv.callgraph             --------------------------
	.section	.nv.callgraph,"",@"SHT_CUDA_CALLGRAPH"
	.align	4
	.sectionentsize	8
	.align		4
        /*0000*/ 	.word	0x00000000
	.align		4
        /*0004*/ 	.word	0xffffffff
	.align		4
        /*0008*/ 	.word	0x00000000
	.align		4
        /*000c*/ 	.word	0xfffffffe
	.align		4
        /*0010*/ 	.word	0x00000000
	.align		4
        /*0014*/ 	.word	0xfffffffd
	.align		4
        /*0018*/ 	.word	0x00000000
	.align		4
        /*001c*/ 	.word	0xfffffffc


//--------------------- .text.train               --------------------------
	.section	.text.train,"ax",@progbits
	.align	128
        .global         train
        .type           train,@function
        .size           train,(.L_x_1 - train)
        .other          train,@"STO_CUDA_ENTRY STV_DEFAULT"
train:
.text.train:
[----:B------:R-:W-:Y:S01]  /*0000*/  LDC R1, c[0x0][0x37c] ;  /* 0x0000df00ff017b82 */ /* 0x000fe20000000800 */
[----:B------:R-:W0:Y:S07]  /*0010*/  S2R R3, SR_TID.X ;  /* 0x0000000000037919 */ /* 0x000e2e0000002100 */
[----:B------:R-:W0:Y:S01]  /*0020*/  S2UR UR4, SR_CTAID.X ;  /* 0x00000000000479c3 */ /* 0x000e220000002500 */
[----:B------:R-:W1:Y:S07]  /*0030*/  LDCU UR5, c[0x0][0x380] ;  /* 0x00007000ff0577ac */ /* 0x000e6e0008000800 */
[----:B------:R-:W0:Y:S02]  /*0040*/  LDC R0, c[0x0][0x360] ;  /* 0x0000d800ff007b82 */ /* 0x000e240000000800 */
[----:B0-----:R-:W-:-:S05]  /*0050*/  IMAD R0, R0, UR4, R3 ;  /* 0x0000000400007c24 */ /* 0x001fca000f8e0203 */
[----:B-1----:R-:W-:-:S13]  /*0060*/  ISETP.GE.AND P0, PT, R0, UR5, PT ;  /* 0x0000000500007c0c */ /* 0x002fda000bf06270 */
[----:B------:R-:W-:Y:S05]  /*0070*/  @P0 EXIT ;  /* 0x000000000000094d */ /* 0x000fea0003800000 */
[----:B------:R-:W0:Y:S01]  /*0080*/  LDC.64 R2, c[0x0][0x390] ;  /* 0x0000e400ff027b82 */ /* 0x000e220000000a00 */
[----:B------:R-:W1:Y:S07]  /*0090*/  LDCU.64 UR4, c[0x0][0x358] ;  /* 0x00006b00ff0477ac */ /* 0x000e6e0008000a00 */
[----:B------:R-:W2:Y:S08]  /*00a0*/  LDC.64 R10, c[0x0][0x3b0] ;  /* 0x0000ec00ff0a7b82 */ /* 0x000eb00000000a00 */
[----:B------:R-:W3:Y:S01]  /*00b0*/  LDC.64 R6, c[0x0][0x3a0] ;  /* 0x0000e800ff067b82 */ /* 0x000ee20000000a00 */
[----:B0-----:R-:W-:-:S07]  /*00c0*/  IMAD.WIDE R2, R0, 0x8, R2 ;  /* 0x0000000800027825 */ /* 0x001fce00078e0202 */
[----:B------:R-:W0:Y:S01]  /*00d0*/  LDC.64 R12, c[0x0][0x388] ;  /* 0x0000e200ff0c7b82 */ /* 0x000e220000000a00 */
[----:B-1----:R-:W2:Y:S07]  /*00e0*/  LDG.E.64 R4, desc[UR4][R2.64] ;  /* 0x0000000402047981 */ /* 0x002eae000c1e1b00 */
[----:B------:R-:W1:Y:S01]  /*00f0*/  LDC.64 R14, c[0x0][0x3a8] ;  /* 0x0000ea00ff0e7b82 */ /* 0x000e620000000a00 */
[----:B---3--:R-:W-:-:S04]  /*0100*/  IMAD.WIDE R6, R0, 0x4, R6 ;  /* 0x0000000400067825 */ /* 0x008fc800078e0206 */
[----:B0-----:R-:W-:Y:S01]  /*0110*/  IMAD.WIDE R12, R0, 0x8, R12 ;  /* 0x00000008000c7825 */ /* 0x001fe200078e020c */
[----:B--2---:R-:W-:-:S07]  /*0120*/  DMUL R4, R4, R10 ;  /* 0x0000000a04047228 */ /* 0x004fce0000000000 */
[----:B------:R0:W-:Y:S04]  /*0130*/  STG.E.64 desc[UR4][R2.64], R4 ;  /* 0x0000000402007986 */ /* 0x0001e8000c101b04 */
[----:B------:R-:W2:Y:S04]  /*0140*/  LDG.E R16, desc[UR4][R6.64] ;  /* 0x0000000406107981 */ /* 0x000ea8000c1e1900 */
[----:B------:R-:W3:Y:S01]  /*0150*/  LDG.E.64 R12, desc[UR4][R12.64] ;  /* 0x000000040c0c7981 */ /* 0x000ee2000c1e1b00 */
[----:B------:R-:W-:Y:S01]  /*0160*/  DADD R10, -R10, 1 ;  /* 0x3ff000000a0a7429 */ /* 0x000fe20000000100 */
[----:B--2---:R-:W2:Y:S07]  /*0170*/  I2F.F64 R8, R16 ;  /* 0x0000001000087312 */ /* 0x004eae0000201c00 */
[----:B--2---:R-:W-:-:S02]  /*0180*/  DMUL R8, R8, R10 ;  /* 0x0000000a08087228 */ /* 0x004fc40000000000 */
[----:B------:R-:W2:Y:S06]  /*0190*/  LDC.64 R10, c[0x0][0x3b8] ;  /* 0x0000ee00ff0a7b82 */ /* 0x000eac0000000a00 */
[----:B-1----:R-:W-:Y:S02]  /*01a0*/  DMUL R8, R8, R14 ;  /* 0x0000000e08087228 */ /* 0x002fe40000000000 */
[----:B------:R-:W1:Y:S06]  /*01b0*/  LDC.64 R14, c[0x0][0x398] ;  /* 0x0000e600ff0e7b82 */ /* 0x000e6c0000000a00 */
[----:B---3--:R-:W-:-:S08]  /*01c0*/  DMUL R8, R8, R12 ;  /* 0x0000000c08087228 */ /* 0x008fd00000000000 */
[----:B--2---:R-:W-:-:S07]  /*01d0*/  DFMA R8, R8, R10, R4 ;  /* 0x0000000a0808722b */ /* 0x004fce0000000004 */
[----:B------:R-:W-:Y:S04]  /*01e0*/  STG.E.64 desc[UR4][R2.64], R8 ;  /* 0x0000000802007986 */ /* 0x000fe8000c101b04 */
[----:B------:R-:W0:Y:S01]  /*01f0*/  LDG.E R6, desc[UR4][R6.64] ;  /* 0x0000000406067981 */ /* 0x000e22000c1e1900 */
[----:B-1----:R-:W-:-:S05]  /*0200*/  IMAD.WIDE R10, R0, 0x8, R14 ;  /* 0x00000008000a7825 */ /* 0x002fca00078e020e */
[----:B------:R-:W2:Y:S01]  /*0210*/  LDG.E.64 R12, desc[UR4][R10.64] ;  /* 0x000000040a0c7981 */ /* 0x000ea2000c1e1b00 */
[----:B0-----:R-:W2:Y:S02]  /*0220*/  I2F.F64 R4, R6 ;  /* 0x0000000600047312 */ /* 0x001ea40000201c00 */
[----:B--2---:R-:W-:-:S07]  /*0230*/  DFMA R4, R8, R4, R12 ;  /* 0x000000040804722b */ /* 0x004fce000000000c */
[----:B------:R-:W-:Y:S01]  /*0240*/  STG.E.64 desc[UR4][R10.64], R4 ;  /* 0x000000040a007986 */ /* 0x000fe2000c101b04 */
[----:B------:R-:W-:Y:S05]  /*0250*/  EXIT ;  /* 0x000000000000794d */ /* 0x000fea0003800000 */
.L_x_0:
[----:B------:R-:W-:-:S00]  /*0260*/  BRA `(.L_x_0) ;  /* 0xfffffffc00fc7947 */ /* 0x000fc0000383ffff */
[----:B------:R-:W-:-:S00]  /*0270*/  NOP ;  /* 0x0000000000007918 */ /* 0x000fc00000000000 */
        /* <DEDUP_REMOVED lines=8> */
.L_x_1:


//--------------------- .nv.shared.reserved.0     --------------------------
	.section	.nv.shared.reserved.0,"aw",@nobits
	.weak		__nv_reservedSMEM_offset_0_alias
	.size		__nv_reservedSMEM_offset_0_alias, 0, 64
	.other		__nv_reservedSMEM_offset_0_alias,@"STO_CUDA_RESERVED_SHARED STV_DEFAULT"
__nv_reservedSMEM_offset_0_alias:
	.zero		0
	.zero		64


//--------------------- .nv.constant0.train       --------------------------
	.section	.nv.constant0.train,"a",@progbits
	.sectionflags	@""
	.align	4
.nv.constant0.train:
	.zero		960


//--------------------- SYMBOLS --------------------------

	.type		.nv.reservedSmem.offset0,@object
	.size		.nv.reservedSmem.offset0,0x4
